	.headerflags	@"EF_CUDA_TEXMODE_UNIFIED EF_CUDA_64BIT_ADDRESS EF_CUDA_ACCELERATORS EF_CUDA_SM90 EF_CUDA_VIRTUAL_SM(EF_CUDA_SM90)"
	.elftype	@"ET_EXEC"


//--------------------- .nv.info                  --------------------------
	.section	.nv.info,"",@"SHT_CUDA_INFO"
	.align	4


	//----- nvinfo : EIATTR_REGCOUNT
	.align		4
        /*0000*/ 	.byte	0x04, 0x2f
        /*0002*/ 	.short	(.L_3 - .L_2)
	.align		4
.L_2:
        /*0004*/ 	.word	index@(triton_poi_fused__native_batch_norm_legit_no_training_mul_sigmoid_1)
        /*0008*/ 	.word	0x00000017


	//----- nvinfo : EIATTR_MIN_STACK_SIZE
	.align		4
.L_3:
        /*000c*/ 	.byte	0x04, 0x12
        /*000e*/ 	.short	(.L_5 - .L_4)
	.align		4
.L_4:
        /*0010*/ 	.word	index@(triton_poi_fused__native_batch_norm_legit_no_training_mul_sigmoid_1)
        /*0014*/ 	.word	0x00000000


	//----- nvinfo : EIATTR_FRAME_SIZE
	.align		4
.L_5:
        /*0018*/ 	.byte	0x04, 0x11
        /*001a*/ 	.short	(.L_7 - .L_6)
	.align		4
.L_6:
        /*001c*/ 	.word	index@(triton_poi_fused__native_batch_norm_legit_no_training_mul_sigmoid_1)
        /*0020*/ 	.word	0x00000000


	//----- nvinfo : EIATTR_MIN_STACK_SIZE
	.align		4
.L_7:
        /*0024*/ 	.byte	0x04, 0x12
        /*0026*/ 	.short	(.L_9 - .L_8)
	.align		4
.L_8:
        /*0028*/ 	.word	index@(triton_poi_fused__native_batch_norm_legit_no_training_mul_sigmoid_1)
        /*002c*/ 	.word	0x00000000
.L_9:


//--------------------- .nv.info.triton_poi_fused__native_batch_norm_legit_no_training_mul_sigmoid_1 --------------------------
	.section	.nv.info.triton_poi_fused__native_batch_norm_legit_no_training_mul_sigmoid_1,"",@"SHT_CUDA_INFO"
	.sectionflags	@""
	.align	4


	//----- nvinfo : EIATTR_CUDA_API_VERSION
	.align		4
        /*0000*/ 	.byte	0x04, 0x37
        /*0002*/ 	.short	(.L_11 - .L_10)
.L_10:
        /*0004*/ 	.word	0x0000007c


	//----- nvinfo : EIATTR_KPARAM_INFO
	.align		4
.L_11:
        /*0008*/ 	.byte	0x04, 0x17
        /*000a*/ 	.short	(.L_13 - .L_12)
.L_12:
        /*000c*/ 	.word	0x00000000
        /*0010*/ 	.short	0x0006
        /*0012*/ 	.short	0x0030
        /*0014*/ 	.byte	0x00, 0xf0, 0x11, 0x00


	//----- nvinfo : EIATTR_KPARAM_INFO
	.align		4
.L_13:
        /*0018*/ 	.byte	0x04, 0x17
        /*001a*/ 	.short	(.L_15 - .L_14)
.L_14:
        /*001c*/ 	.word	0x00000000
        /*0020*/ 	.short	0x0005
        /*0022*/ 	.short	0x0028
        /*0024*/ 	.byte	0x00, 0xf4, 0x21, 0x00


	//----- nvinfo : EIATTR_KPARAM_INFO
	.align		4
.L_15:
        /*0028*/ 	.byte	0x04, 0x17
        /*002a*/ 	.short	(.L_17 - .L_16)
.L_16:
        /*002c*/ 	.word	0x00000000
        /*0030*/ 	.short	0x0004
        /*0032*/ 	.short	0x0020
        /*0034*/ 	.byte	0x00, 0xf4, 0x21, 0x00


	//----- nvinfo : EIATTR_KPARAM_INFO
	.align		4
.L_17:
        /*0038*/ 	.byte	0x04, 0x17
        /*003a*/ 	.short	(.L_19 - .L_18)
.L_18:
        /*003c*/ 	.word	0x00000000
        /*0040*/ 	.short	0x0003
        /*0042*/ 	.short	0x0018
        /*0044*/ 	.byte	0x00, 0xf4, 0x21, 0x00


	//----- nvinfo : EIATTR_KPARAM_INFO
	.align		4
.L_19:
        /*0048*/ 	.byte	0x04, 0x17
        /*004a*/ 	.short	(.L_21 - .L_20)
.L_20:
        /*004c*/ 	.word	0x00000000
        /*0050*/ 	.short	0x0002
        /*0052*/ 	.short	0x0010
        /*0054*/ 	.byte	0x00, 0xf4, 0x21, 0x00


	//----- nvinfo : EIATTR_KPARAM_INFO
	.align		4
.L_21:
        /*0058*/ 	.byte	0x04, 0x17
        /*005a*/ 	.short	(.L_23 - .L_22)
.L_22:
        /*005c*/ 	.word	0x00000000
        /*0060*/ 	.short	0x0001
        /*0062*/ 	.short	0x0008
        /*0064*/ 	.byte	0x00, 0xf4, 0x21, 0x00


	//----- nvinfo : EIATTR_KPARAM_INFO
	.align		4
.L_23:
        /*0068*/ 	.byte	0x04, 0x17
        /*006a*/ 	.short	(.L_25 - .L_24)
.L_24:
        /*006c*/ 	.word	0x00000000
        /*0070*/ 	.short	0x0000
        /*0072*/ 	.short	0x0000
        /*0074*/ 	.byte	0x00, 0xf4, 0x21, 0x00


	//----- nvinfo : EIATTR_SPARSE_MMA_MASK
	.align		4
.L_25:
        /*0078*/ 	.byte	0x03, 0x50
        /*007a*/ 	.short	0x0000


	//----- nvinfo : EIATTR_MAXREG_COUNT
	.align		4
        /*007c*/ 	.byte	0x03, 0x1b
        /*007e*/ 	.short	0x00ff


	//----- nvinfo : EIATTR_EXIT_INSTR_OFFSETS
	.align		4
        /*0080*/ 	.byte	0x04, 0x1c
        /*0082*/ 	.short	(.L_27 - .L_26)


	//   ....[0]....
.L_26:
        /*0084*/ 	.word	0x00000600


	//   ....[1]....
        /*0088*/ 	.word	0x00000620


	//----- nvinfo : EIATTR_REQNTID
	.align		4
.L_27:
        /*008c*/ 	.byte	0x04, 0x10
        /*008e*/ 	.short	(.L_29 - .L_28)
.L_28:
        /*0090*/ 	.word	0x00000020
        /*0094*/ 	.word	0x00000001
        /*0098*/ 	.word	0x00000001


	//----- nvinfo : EIATTR_CBANK_PARAM_SIZE
	.align		4
.L_29:
        /*009c*/ 	.byte	0x03, 0x19
        /*009e*/ 	.short	0x0034


	//----- nvinfo : EIATTR_PARAM_CBANK
	.align		4
        /*00a0*/ 	.byte	0x04, 0x0a
        /*00a2*/ 	.short	(.L_31 - .L_30)
	.align		4
.L_30:
        /*00a4*/ 	.word	index@(.nv.constant0.triton_poi_fused__native_batch_norm_legit_no_training_mul_sigmoid_1)
        /*00a8*/ 	.short	0x0210
        /*00aa*/ 	.short	0x0034


	//----- nvinfo : EIATTR_SW_WAR
	.align		4
.L_31:
        /*00ac*/ 	.byte	0x04, 0x36
        /*00ae*/ 	.short	(.L_33 - .L_32)
.L_32:
        /*00b0*/ 	.word	0x00000008
.L_33:


//--------------------- .nv.callgraph             --------------------------
	.section	.nv.callgraph,"",@"SHT_CUDA_CALLGRAPH"
	.align	4
	.sectionentsize	8
	.align		4
        /*0000*/ 	.word	0x00000000
	.align		4
        /*0004*/ 	.word	0xffffffff
	.align		4
        /*0008*/ 	.word	0x00000000
	.align		4
        /*000c*/ 	.word	0xfffffffe
	.align		4
        /*0010*/ 	.word	0x00000000
	.align		4
        /*0014*/ 	.word	0xfffffffd
	.align		4
        /*0018*/ 	.word	0x00000000
	.align		4
        /*001c*/ 	.word	0xfffffffc


//--------------------- .nv.constant4             --------------------------
	.section	.nv.constant4,"a",@progbits
	.align	8
	.align		8
.nv.constant4:
        /*0000*/ 	.dword	_$_str
	.align		8
        /*0008*/ 	.dword	_$_str_$_2


//--------------------- .text.triton_poi_fused__native_batch_norm_legit_no_training_mul_sigmoid_1 --------------------------
	.section	.text.triton_poi_fused__native_batch_norm_legit_no_training_mul_sigmoid_1,"ax",@progbits
	.align	128
        .global         triton_poi_fused__native_batch_norm_legit_no_training_mul_sigmoid_1
        .type           triton_poi_fused__native_batch_norm_legit_no_training_mul_sigmoid_1,@function
        .size           triton_poi_fused__native_batch_norm_legit_no_training_mul_sigmoid_1,(.L_x_1 - triton_poi_fused__native_batch_norm_legit_no_training_mul_sigmoid_1)
        .other          triton_poi_fused__native_batch_norm_legit_no_training_mul_sigmoid_1,@"STO_CUDA_ENTRY STV_DEFAULT"
triton_poi_fused__native_batch_norm_legit_no_training_mul_sigmoid_1:
.text.triton_poi_fused__native_batch_norm_legit_no_training_mul_sigmoid_1:
[----:B------:R-:W0:Y:S01]  /*0000*/  LDC R1, c[0x0][0x28] ;  /* 0x00000a00ff017b82 */ /* 0x000e220000000800 */
[----:B------:R-:W1:Y:S07]  /*0010*/  S2R R0, SR_TID.X ;  /* 0x0000000000007919 */ /* 0x000e6e0000002100 */
[----:B------:R-:W2:Y:S01]  /*0020*/  LDC.64 R8, c[0x0][0x228] ;  /* 0x00008a00ff087b82 */ /* 0x000ea20000000a00 */
[----:B------:R-:W-:Y:S01]  /*0030*/  HFMA2.MMA R14, -RZ, RZ, 0, 0 ;  /* 0x00000000ff0e7435 */ /* 0x000fe200000001ff */
[----:B------:R-:W-:Y:S01]  /*0040*/  ULDC.64 UR4, c[0x0][0x208] ;  /* 0x0000820000047ab9 */ /* 0x000fe20000000a00 */
[----:B------:R-:W3:Y:S01]  /*0050*/  S2R R5, SR_CTAID.X ;  /* 0x0000000000057919 */ /* 0x000ee20000002500 */
[----:B------:R-:W-:-:S04]  /*0060*/  CS2R R16, SRZ ;  /* 0x0000000000107805 */ /* 0x000fc8000001ff00 */
[----:B------:R-:W4:Y:S08]  /*0070*/  LDC.64 R6, c[0x0][0x220] ;  /* 0x00008800ff067b82 */ /* 0x000f300000000a00 */
[----:B------:R-:W5:Y:S08]  /*0080*/  LDC.64 R12, c[0x0][0x238] ;  /* 0x00008e00ff0c7b82 */ /* 0x000f700000000a00 */
[----:B------:R-:W4:Y:S01]  /*0090*/  LDC.64 R10, c[0x0][0x230] ;  /* 0x00008c00ff0a7b82 */ /* 0x000f220000000a00 */
[----:B-1----:R-:W-:-:S02]  /*00a0*/  SHF.L.U32 R0, R0, 0x1, RZ ;  /* 0x0000000100007819 */ /* 0x002fc400000006ff */
[----:B---3--:R-:W-:Y:S02]  /*00b0*/  SHF.R.S32.HI R3, RZ, 0x19, R5 ;  /* 0x00000019ff037819 */ /* 0x008fe40000011405 */
[----:B------:R-:W-:Y:S02]  /*00c0*/  LOP3.LUT R0, R0, 0x3e, RZ, 0xc0, !PT ;  /* 0x0000003e00007812 */ /* 0x000fe400078ec0ff */
[----:B------:R-:W-:Y:S02]  /*00d0*/  SGXT R3, R3, 0x1 ;  /* 0x000000010303781a */ /* 0x000fe40000000200 */
[----:B------:R-:W-:Y:S02]  /*00e0*/  LEA R0, R5, R0, 0x6 ;  /* 0x0000000005007211 */ /* 0x000fe400078e30ff */
[----:B------:R-:W1:Y:S02]  /*00f0*/  LDC.64 R4, c[0x0][0x218] ;  /* 0x00008600ff047b82 */ /* 0x000e640000000a00 */
[----:B------:R-:W-:-:S02]  /*0100*/  LEA.HI R3, R3, R0, RZ, 0x2 ;  /* 0x0000000003037211 */ /* 0x000fc400078f10ff */
[----:B------:R-:W-:Y:S02]  /*0110*/  ISETP.GE.AND P0, PT, R0, 0x40, PT ;  /* 0x000000400000780c */ /* 0x000fe40003f06270 */
[----:B------:R-:W-:-:S04]  /*0120*/  SHF.R.S32.HI R3, RZ, 0x2, R3 ;  /* 0x00000002ff037819 */ /* 0x000fc80000011403 */
[----:B------:R-:W-:-:S04]  /*0130*/  LEA.HI R2, R3, R3, RZ, 0x2 ;  /* 0x0000000303027211 */ /* 0x000fc800078f10ff */
[----:B------:R-:W-:-:S04]  /*0140*/  LOP3.LUT R2, R2, 0xfffffffc, RZ, 0xc0, !PT ;  /* 0xfffffffc02027812 */ /* 0x000fc800078ec0ff */
[----:B------:R-:W-:-:S05]  /*0150*/  IADD3 R15, R3, -R2, RZ ;  /* 0x80000002030f7210 */ /* 0x000fca0007ffe0ff */
[----:B--2---:R-:W-:-:S05]  /*0160*/  IMAD.WIDE R8, R15, 0x4, R8 ;  /* 0x000000040f087825 */ /* 0x004fca00078e0208 */
[----:B------:R-:W2:Y:S04]  /*0170*/  @!P0 LDG.E.EL R14, desc[UR4][R8.64] ;  /* 0x00000004080e8981 */ /* 0x000ea8000c2e1900 */
[----:B------:R5:W3:Y:S01]  /*0180*/  @!P0 LDG.E.EL R16, desc[UR4][R8.64] ;  /* 0x0000000408108981 */ /* 0x000ae2000c2e1900 */
[----:B------:R-:W-:Y:S01]  /*0190*/  CS2R R2, SRZ ;  /* 0x0000000000027805 */ /* 0x000fe2000001ff00 */
[----:B-1----:R-:W-:-:S04]  /*01a0*/  IMAD.WIDE R4, R0, 0x4, R4 ;  /* 0x0000000400047825 */ /* 0x002fc800078e0204 */
[C---:B----4-:R-:W-:Y:S01]  /*01b0*/  IMAD.WIDE R6, R15.reuse, 0x4, R6 ;  /* 0x000000040f067825 */ /* 0x050fe200078e0206 */
[----:B------:R-:W4:Y:S03]  /*01c0*/  @!P0 LDG.E.64 R2, desc[UR4][R4.64] ;  /* 0x0000000404028981 */ /* 0x000f26000c1e1b00 */
[C---:B-----5:R-:W-:Y:S01]  /*01d0*/  IMAD.WIDE R8, R15.reuse, 0x4, R12 ;  /* 0x000000040f087825 */ /* 0x060fe200078e020c */
[----:B------:R-:W-:Y:S01]  /*01e0*/  CS2R R12, SRZ ;  /* 0x00000000000c7805 */ /* 0x000fe2000001ff00 */
[----:B------:R-:W4:Y:S01]  /*01f0*/  @!P0 LDG.E.EL R17, desc[UR4][R6.64] ;  /* 0x0000000406118981 */ /* 0x000f22000c2e1900 */
[----:B------:R-:W-:Y:S01]  /*0200*/  MOV R18, RZ ;  /* 0x000000ff00127202 */ /* 0x000fe20000000f00 */
[----:B0-----:R-:W-:Y:S01]  /*0210*/  IMAD.WIDE R10, R15, 0x4, R10 ;  /* 0x000000040f0a7825 */ /* 0x001fe200078e020a */
[----:B------:R-:W-:Y:S02]  /*0220*/  HFMA2.MMA R15, -RZ, RZ, 0, 0 ;  /* 0x00000000ff0f7435 */ /* 0x000fe400000001ff */
[----:B------:R-:W5:Y:S01]  /*0230*/  @!P0 LDG.E.EL R12, desc[UR4][R6.64] ;  /* 0x00000004060c8981 */ /* 0x000f62000c2e1900 */
[----:B------:R-:W-:-:S03]  /*0240*/  MOV R20, RZ ;  /* 0x000000ff00147202 */ /* 0x000fc60000000f00 */
[----:B------:R-:W4:Y:S04]  /*0250*/  @!P0 LDG.E.EL R13, desc[UR4][R10.64] ;  /* 0x000000040a0d8981 */ /* 0x000f28000c2e1900 */
[----:B------:R-:W4:Y:S04]  /*0260*/  @!P0 LDG.E.EL R18, desc[UR4][R8.64] ;  /* 0x0000000408128981 */ /* 0x000f28000c2e1900 */
[----:B------:R-:W4:Y:S04]  /*0270*/  @!P0 LDG.E.EL R15, desc[UR4][R10.64] ;  /* 0x000000040a0f8981 */ /* 0x000f28000c2e1900 */
[----:B------:R0:W4:Y:S02]  /*0280*/  @!P0 LDG.E.EL R20, desc[UR4][R8.64] ;  /* 0x0000000408148981 */ /* 0x000124000c2e1900 */
[----:B0-----:R-:W-:Y:S01]  /*0290*/  HFMA2.MMA R8, -RZ, RZ, 1.625, 0 ;  /* 0x3e800000ff087435 */ /* 0x001fe200000001ff */
[----:B--2---:R-:W-:-:S04]  /*02a0*/  FADD R14, R14, 0.0010000000474974513054 ;  /* 0x3a83126f0e0e7421 */ /* 0x004fc80000000000 */
[----:B------:R-:W0:Y:S01]  /*02b0*/  MUFU.SQRT R4, R14 ;  /* 0x0000000e00047308 */ /* 0x000e220000002000 */
[----:B---3--:R-:W-:-:S07]  /*02c0*/  FADD R16, R16, 0.0010000000474974513054 ;  /* 0x3a83126f10107421 */ /* 0x008fce0000000000 */
[----:B------:R-:W1:Y:S01]  /*02d0*/  MUFU.SQRT R5, R16 ;  /* 0x0000001000057308 */ /* 0x000e620000002000 */
[C---:B0-----:R-:W-:Y:S02]  /*02e0*/  FSETP.GT.AND P1, PT, R4.reuse, 8.50705917302346158658e+37, PT ;  /* 0x7e8000000400780b */ /* 0x041fe40003f24000 */
[----:B------:R-:W-:Y:S02]  /*02f0*/  FSETP.GEU.AND P3, PT, R4, 1.175494350822287508e-38, PT ;  /* 0x008000000400780b */ /* 0x000fe40003f6e000 */
[C---:B-1----:R-:W-:Y:S02]  /*0300*/  FSETP.GT.AND P2, PT, R5.reuse, 8.50705917302346158658e+37, PT ;  /* 0x7e8000000500780b */ /* 0x042fe40003f44000 */
[----:B------:R-:W-:-:S07]  /*0310*/  FSETP.GEU.AND P4, PT, R5, 1.175494350822287508e-38, PT ;  /* 0x008000000500780b */ /* 0x000fce0003f8e000 */
[----:B------:R-:W-:-:S04]  /*0320*/  @P1 FMUL R4, R4, 0.25 ;  /* 0x3e80000004041820 */ /* 0x000fc80000400000 */
[----:B------:R-:W-:Y:S01]  /*0330*/  @!P3 FMUL R4, R4, 16777216 ;  /* 0x4b8000000404b820 */ /* 0x000fe20000400000 */
[----:B------:R-:W-:-:S05]  /*0340*/  @P2 FMUL R5, R5, 0.25 ;  /* 0x3e80000005052820 */ /* 0x000fca0000400000 */
[----:B------:R-:W0:Y:S01]  /*0350*/  MUFU.RCP R4, R4 ;  /* 0x0000000400047308 */ /* 0x000e220000001000 */
[----:B------:R-:W-:Y:S01]  /*0360*/  @!P4 FMUL R5, R5, 16777216 ;  /* 0x4b8000000505c820 */ /* 0x000fe20000400000 */
[----:B------:R-:W-:-:S06]  /*0370*/  FSEL R7, R8, 1, P1 ;  /* 0x3f80000008077808 */ /* 0x000fcc0000800000 */
[----:B------:R-:W1:Y:S01]  /*0380*/  MUFU.RCP R5, R5 ;  /* 0x0000000500057308 */ /* 0x000e620000001000 */
[----:B------:R-:W-:Y:S01]  /*0390*/  @!P3 FMUL R7, R7, 16777216 ;  /* 0x4b8000000707b820 */ /* 0x000fe20000400000 */
[----:B------:R-:W-:Y:S01]  /*03a0*/  FSEL R6, R8, 1, P2 ;  /* 0x3f80000008067808 */ /* 0x000fe20001000000 */
[----:B----4-:R-:W-:Y:S02]  /*03b0*/  FADD R2, -R17, R2 ;  /* 0x0000000211027221 */ /* 0x010fe40000000100 */
[----:B0-----:R-:W-:Y:S02]  /*03c0*/  FMUL R7, R4, R7 ;  /* 0x0000000704077220 */ /* 0x001fe40000400000 */
[----:B------:R-:W-:Y:S01]  /*03d0*/  @!P4 FMUL R6, R6, 16777216 ;  /* 0x4b8000000606c820 */ /* 0x000fe20000400000 */
[----:B-----5:R-:W-:Y:S01]  /*03e0*/  FADD R3, -R12, R3 ;  /* 0x000000030c037221 */ /* 0x020fe20000000100 */
[----:B------:R-:W-:Y:S02]  /*03f0*/  FMUL R7, R2, R7 ;  /* 0x0000000702077220 */ /* 0x000fe40000400000 */
[----:B-1----:R-:W-:-:S02]  /*0400*/  FMUL R6, R5, R6 ;  /* 0x0000000605067220 */ /* 0x002fc40000400000 */
[----:B------:R-:W-:Y:S02]  /*0410*/  FFMA R7, R7, R13, R18 ;  /* 0x0000000d07077223 */ /* 0x000fe40000000012 */
[----:B------:R-:W-:Y:S02]  /*0420*/  FMUL R3, R3, R6 ;  /* 0x0000000603037220 */ /* 0x000fe40000400000 */
[----:B------:R-:W-:Y:S02]  /*0430*/  FADD R2, RZ, -R7 ;  /* 0x80000007ff027221 */ /* 0x000fe40000000000 */
[----:B------:R-:W-:Y:S02]  /*0440*/  FFMA R15, R3, R15, R20 ;  /* 0x0000000f030f7223 */ /* 0x000fe40000000014 */
[----:B------:R-:W-:Y:S02]  /*0450*/  FMUL R3, R2, 1.4426950216293334961 ;  /* 0x3fb8aa3b02037820 */ /* 0x000fe40000400000 */
[----:B------:R-:W-:-:S04]  /*0460*/  FADD R2, RZ, -R15 ;  /* 0x8000000fff027221 */ /* 0x000fc80000000000 */
[----:B------:R-:W-:Y:S01]  /*0470*/  FMUL R4, R2, 1.4426950216293334961 ;  /* 0x3fb8aa3b02047820 */ /* 0x000fe20000400000 */
[----:B------:R-:W-:-:S04]  /*0480*/  FSETP.GEU.AND P1, PT, R3, -126, PT ;  /* 0xc2fc00000300780b */ /* 0x000fc80003f2e000 */
[----:B------:R-:W-:-:S09]  /*0490*/  FSETP.GEU.AND P2, PT, R4, -126, PT ;  /* 0xc2fc00000400780b */ /* 0x000fd20003f4e000 */
[----:B------:R-:W-:-:S04]  /*04a0*/  @!P1 FMUL R3, R3, 0.5 ;  /* 0x3f00000003039820 */ /* 0x000fc80000400000 */
[----:B------:R-:W-:Y:S01]  /*04b0*/  @!P2 FMUL R4, R4, 0.5 ;  /* 0x3f0000000404a820 */ /* 0x000fe20000400000 */
[----:B------:R-:W0:Y:S08]  /*04c0*/  MUFU.EX2 R2, R3 ;  /* 0x0000000300027308 */ /* 0x000e300000000800 */
[----:B------:R-:W1:Y:S01]  /*04d0*/  MUFU.EX2 R5, R4 ;  /* 0x0000000400057308 */ /* 0x000e620000000800 */
[----:B0-----:R-:W-:-:S04]  /*04e0*/  @!P1 FMUL R2, R2, R2 ;  /* 0x0000000202029220 */ /* 0x001fc80000400000 */
[----:B------:R-:W-:Y:S02]  /*04f0*/  FADD R6, R2, 1 ;  /* 0x3f80000002067421 */ /* 0x000fe40000000000 */
[----:B------:R-:W0:Y:S01]  /*0500*/  LDC.64 R2, c[0x0][0x210] ;  /* 0x00008400ff027b82 */ /* 0x000e220000000a00 */
[----:B-1----:R-:W-:-:S04]  /*0510*/  @!P2 FMUL R5, R5, R5 ;  /* 0x000000050505a220 */ /* 0x002fc80000400000 */
[----:B------:R-:W-:Y:S01]  /*0520*/  FADD R5, R5, 1 ;  /* 0x3f80000005057421 */ /* 0x000fe20000000000 */
[----:B------:R-:W-:-:S04]  /*0530*/  FSETP.GT.AND P1, PT, R6, 8.50705917302346158658e+37, PT ;  /* 0x7e8000000600780b */ /* 0x000fc80003f24000 */
[----:B------:R-:W-:-:S09]  /*0540*/  FSETP.GT.AND P2, PT, R5, 8.50705917302346158658e+37, PT ;  /* 0x7e8000000500780b */ /* 0x000fd20003f44000 */
[----:B------:R-:W-:-:S04]  /*0550*/  @P1 FMUL R6, R6, 0.25 ;  /* 0x3e80000006061820 */ /* 0x000fc80000400000 */
[----:B------:R-:W-:Y:S02]  /*0560*/  @P2 FMUL R5, R5, 0.25 ;  /* 0x3e80000005052820 */ /* 0x000fe40000400000 */
[----:B------:R-:W1:Y:S08]  /*0570*/  MUFU.RCP R6, R6 ;  /* 0x0000000600067308 */ /* 0x000e700000001000 */
[----:B------:R-:W2:Y:S01]  /*0580*/  MUFU.RCP R5, R5 ;  /* 0x0000000500057308 */ /* 0x000ea20000001000 */
[----:B------:R-:W-:-:S02]  /*0590*/  FSEL R9, R8, 1, P1 ;  /* 0x3f80000008097808 */ /* 0x000fc40000800000 */
[----:B------:R-:W-:-:S03]  /*05a0*/  FSEL R8, R8, 1, P2 ;  /* 0x3f80000008087808 */ /* 0x000fc60001000000 */
[----:B-1----:R-:W-:Y:S01]  /*05b0*/  FMUL R4, R6, R9 ;  /* 0x0000000906047220 */ /* 0x002fe20000400000 */
[----:B0-----:R-:W-:-:S04]  /*05c0*/  IMAD.WIDE R2, R0, 0x4, R2 ;  /* 0x0000000400027825 */ /* 0x001fc800078e0202 */
[----:B------:R-:W-:Y:S01]  /*05d0*/  FMUL R14, R7, R4 ;  /* 0x00000004070e7220 */ /* 0x000fe20000400000 */
[----:B--2---:R-:W-:-:S04]  /*05e0*/  FMUL R8, R5, R8 ;  /* 0x0000000805087220 */ /* 0x004fc80000400000 */
[----:B------:R-:W-:Y:S01]  /*05f0*/  FMUL R15, R15, R8 ;  /* 0x000000080f0f7220 */ /* 0x000fe20000400000 */
[----:B------:R-:W-:Y:S06]  /*0600*/  @P0 EXIT ;  /* 0x000000000000094d */ /* 0x000fec0003800000 */
[----:B------:R-:W-:Y:S01]  /*0610*/  STG.E.64 desc[UR4][R2.64], R14 ;  /* 0x0000000e02007986 */ /* 0x000fe2000c101b04 */
[----:B------:R-:W-:Y:S05]  /*0620*/  EXIT ;  /* 0x000000000000794d */ /* 0x000fea0003800000 */
.L_x_0:
[----:B------:R-:W-:-:S00]  /*0630*/  BRA `(.L_x_0) ;  /* 0xfffffffc00fc7947 */ /* 0x000fc0000383ffff */
[----:B------:R-:W-:-:S00]  /*0640*/  NOP ;  /* 0x0000000000007918 */ /* 0x000fc00000000000 */
        /* <DEDUP_REMOVED lines=11> */
.L_x_1:


//--------------------- .nv.global.init           --------------------------
	.section	.nv.global.init,"aw",@progbits
.nv.global.init:
	.type		_$_str,@object
	.size		_$_str,(_$_str_$_2 - _$_str)
_$_str:
        /*0000*/ 	.byte	0x5f, 0x5f, 0x43, 0x55, 0x44, 0x41, 0x5f, 0x46, 0x54, 0x5a, 0x00
	.type		_$_str_$_2,@object
	.size		_$_str_$_2,(.L_1 - _$_str_$_2)
_$_str_$_2:
        /*000b*/ 	.byte	0x5f, 0x5f, 0x43, 0x55, 0x44, 0x41, 0x5f, 0x50, 0x52, 0x45, 0x43, 0x5f, 0x53, 0x51, 0x52, 0x54
        /*001b*/ 	.byte	0x00
.L_1:


//--------------------- .nv.constant0.triton_poi_fused__native_batch_norm_legit_no_training_mul_sigmoid_1 --------------------------
	.section	.nv.constant0.triton_poi_fused__native_batch_norm_legit_no_training_mul_sigmoid_1,"a",@progbits
	.sectionflags	@""
	.align	4
.nv.constant0.triton_poi_fused__native_batch_norm_legit_no_training_mul_sigmoid_1:
	.zero		580
